	.headerflags	@"EF_CUDA_TEXMODE_UNIFIED EF_CUDA_64BIT_ADDRESS EF_CUDA_ACCELERATORS EF_CUDA_SM90 EF_CUDA_VIRTUAL_SM(EF_CUDA_SM90)"
	.elftype	@"ET_EXEC"


//--------------------- .nv.info                  --------------------------
	.section	.nv.info,"",@"SHT_CUDA_INFO"
	.align	4


	//----- nvinfo : EIATTR_REGCOUNT
	.align		4
        /*0000*/ 	.byte	0x04, 0x2f
        /*0002*/ 	.short	(.L_3 - .L_2)
	.align		4
.L_2:
        /*0004*/ 	.word	index@(triton_poi_fused__native_batch_norm_legit_no_training_convolution_relu_15)
        /*0008*/ 	.word	0x00000016


	//----- nvinfo : EIATTR_MIN_STACK_SIZE
	.align		4
.L_3:
        /*000c*/ 	.byte	0x04, 0x12
        /*000e*/ 	.short	(.L_5 - .L_4)
	.align		4
.L_4:
        /*0010*/ 	.word	index@(triton_poi_fused__native_batch_norm_legit_no_training_convolution_relu_15)
        /*0014*/ 	.word	0x00000000


	//----- nvinfo : EIATTR_FRAME_SIZE
	.align		4
.L_5:
        /*0018*/ 	.byte	0x04, 0x11
        /*001a*/ 	.short	(.L_7 - .L_6)
	.align		4
.L_6:
        /*001c*/ 	.word	index@(triton_poi_fused__native_batch_norm_legit_no_training_convolution_relu_15)
        /*0020*/ 	.word	0x00000000


	//----- nvinfo : EIATTR_MIN_STACK_SIZE
	.align		4
.L_7:
        /*0024*/ 	.byte	0x04, 0x12
        /*0026*/ 	.short	(.L_9 - .L_8)
	.align		4
.L_8:
        /*0028*/ 	.word	index@(triton_poi_fused__native_batch_norm_legit_no_training_convolution_relu_15)
        /*002c*/ 	.word	0x00000000
.L_9:


//--------------------- .nv.info.triton_poi_fused__native_batch_norm_legit_no_training_convolution_relu_15 --------------------------
	.section	.nv.info.triton_poi_fused__native_batch_norm_legit_no_training_convolution_relu_15,"",@"SHT_CUDA_INFO"
	.sectionflags	@""
	.align	4


	//----- nvinfo : EIATTR_CUDA_API_VERSION
	.align		4
        /*0000*/ 	.byte	0x04, 0x37
        /*0002*/ 	.short	(.L_11 - .L_10)
.L_10:
        /*0004*/ 	.word	0x0000007c


	//----- nvinfo : EIATTR_KPARAM_INFO
	.align		4
.L_11:
        /*0008*/ 	.byte	0x04, 0x17
        /*000a*/ 	.short	(.L_13 - .L_12)
.L_12:
        /*000c*/ 	.word	0x00000000
        /*0010*/ 	.short	0x0007
        /*0012*/ 	.short	0x0038
        /*0014*/ 	.byte	0x00, 0xf0, 0x11, 0x00


	//----- nvinfo : EIATTR_KPARAM_INFO
	.align		4
.L_13:
        /*0018*/ 	.byte	0x04, 0x17
        /*001a*/ 	.short	(.L_15 - .L_14)
.L_14:
        /*001c*/ 	.word	0x00000000
        /*0020*/ 	.short	0x0006
        /*0022*/ 	.short	0x0030
        /*0024*/ 	.byte	0x00, 0xf4, 0x21, 0x00


	//----- nvinfo : EIATTR_KPARAM_INFO
	.align		4
.L_15:
        /*0028*/ 	.byte	0x04, 0x17
        /*002a*/ 	.short	(.L_17 - .L_16)
.L_16:
        /*002c*/ 	.word	0x00000000
        /*0030*/ 	.short	0x0005
        /*0032*/ 	.short	0x0028
        /*0034*/ 	.byte	0x00, 0xf4, 0x21, 0x00


	//----- nvinfo : EIATTR_KPARAM_INFO
	.align		4
.L_17:
        /*0038*/ 	.byte	0x04, 0x17
        /*003a*/ 	.short	(.L_19 - .L_18)
.L_18:
        /*003c*/ 	.word	0x00000000
        /*0040*/ 	.short	0x0004
        /*0042*/ 	.short	0x0020
        /*0044*/ 	.byte	0x00, 0xf4, 0x21, 0x00


	//----- nvinfo : EIATTR_KPARAM_INFO
	.align		4
.L_19:
        /*0048*/ 	.byte	0x04, 0x17
        /*004a*/ 	.short	(.L_21 - .L_20)
.L_20:
        /*004c*/ 	.word	0x00000000
        /*0050*/ 	.short	0x0003
        /*0052*/ 	.short	0x0018
        /*0054*/ 	.byte	0x00, 0xf4, 0x21, 0x00


	//----- nvinfo : EIATTR_KPARAM_INFO
	.align		4
.L_21:
        /*0058*/ 	.byte	0x04, 0x17
        /*005a*/ 	.short	(.L_23 - .L_22)
.L_22:
        /*005c*/ 	.word	0x00000000
        /*0060*/ 	.short	0x0002
        /*0062*/ 	.short	0x0010
        /*0064*/ 	.byte	0x00, 0xf4, 0x21, 0x00


	//----- nvinfo : EIATTR_KPARAM_INFO
	.align		4
.L_23:
        /*0068*/ 	.byte	0x04, 0x17
        /*006a*/ 	.short	(.L_25 - .L_24)
.L_24:
        /*006c*/ 	.word	0x00000000
        /*0070*/ 	.short	0x0001
        /*0072*/ 	.short	0x0008
        /*0074*/ 	.byte	0x00, 0xf4, 0x21, 0x00


	//----- nvinfo : EIATTR_KPARAM_INFO
	.align		4
.L_25:
        /*0078*/ 	.byte	0x04, 0x17
        /*007a*/ 	.short	(.L_27 - .L_26)
.L_26:
        /*007c*/ 	.word	0x00000000
        /*0080*/ 	.short	0x0000
        /*0082*/ 	.short	0x0000
        /*0084*/ 	.byte	0x00, 0xf4, 0x21, 0x00


	//----- nvinfo : EIATTR_SPARSE_MMA_MASK
	.align		4
.L_27:
        /*0088*/ 	.byte	0x03, 0x50
        /*008a*/ 	.short	0x0000


	//----- nvinfo : EIATTR_MAXREG_COUNT
	.align		4
        /*008c*/ 	.byte	0x03, 0x1b
        /*008e*/ 	.short	0x00ff


	//----- nvinfo : EIATTR_EXIT_INSTR_OFFSETS
	.align		4
        /*0090*/ 	.byte	0x04, 0x1c
        /*0092*/ 	.short	(.L_29 - .L_28)


	//   ....[0]....
.L_28:
        /*0094*/ 	.word	0x00000430


	//----- nvinfo : EIATTR_REQNTID
	.align		4
.L_29:
        /*0098*/ 	.byte	0x04, 0x10
        /*009a*/ 	.short	(.L_31 - .L_30)
.L_30:
        /*009c*/ 	.word	0x00000080
        /*00a0*/ 	.word	0x00000001
        /*00a4*/ 	.word	0x00000001


	//----- nvinfo : EIATTR_CBANK_PARAM_SIZE
	.align		4
.L_31:
        /*00a8*/ 	.byte	0x03, 0x19
        /*00aa*/ 	.short	0x003c


	//----- nvinfo : EIATTR_PARAM_CBANK
	.align		4
        /*00ac*/ 	.byte	0x04, 0x0a
        /*00ae*/ 	.short	(.L_33 - .L_32)
	.align		4
.L_32:
        /*00b0*/ 	.word	index@(.nv.constant0.triton_poi_fused__native_batch_norm_legit_no_training_convolution_relu_15)
        /*00b4*/ 	.short	0x0210
        /*00b6*/ 	.short	0x003c


	//----- nvinfo : EIATTR_SW_WAR
	.align		4
.L_33:
        /*00b8*/ 	.byte	0x04, 0x36
        /*00ba*/ 	.short	(.L_35 - .L_34)
.L_34:
        /*00bc*/ 	.word	0x00000008
.L_35:


//--------------------- .nv.callgraph             --------------------------
	.section	.nv.callgraph,"",@"SHT_CUDA_CALLGRAPH"
	.align	4
	.sectionentsize	8
	.align		4
        /*0000*/ 	.word	0x00000000
	.align		4
        /*0004*/ 	.word	0xffffffff
	.align		4
        /*0008*/ 	.word	0x00000000
	.align		4
        /*000c*/ 	.word	0xfffffffe
	.align		4
        /*0010*/ 	.word	0x00000000
	.align		4
        /*0014*/ 	.word	0xfffffffd
	.align		4
        /*0018*/ 	.word	0x00000000
	.align		4
        /*001c*/ 	.word	0xfffffffc


//--------------------- .nv.constant4             --------------------------
	.section	.nv.constant4,"a",@progbits
	.align	8
	.align		8
.nv.constant4:
        /*0000*/ 	.dword	_$_str
	.align		8
        /*0008*/ 	.dword	_$_str_$_2


//--------------------- .text.triton_poi_fused__native_batch_norm_legit_no_training_convolution_relu_15 --------------------------
	.section	.text.triton_poi_fused__native_batch_norm_legit_no_training_convolution_relu_15,"ax",@progbits
	.align	128
        .global         triton_poi_fused__native_batch_norm_legit_no_training_convolution_relu_15
        .type           triton_poi_fused__native_batch_norm_legit_no_training_convolution_relu_15,@function
        .size           triton_poi_fused__native_batch_norm_legit_no_training_convolution_relu_15,(.L_x_1 - triton_poi_fused__native_batch_norm_legit_no_training_convolution_relu_15)
        .other          triton_poi_fused__native_batch_norm_legit_no_training_convolution_relu_15,@"STO_CUDA_ENTRY STV_DEFAULT"
triton_poi_fused__native_batch_norm_legit_no_training_convolution_relu_15:
.text.triton_poi_fused__native_batch_norm_legit_no_training_convolution_relu_15:
[----:B------:R-:W-:Y:S01]  /*0000*/  LDC R1, c[0x0][0x28] ;  /* 0x00000a00ff017b82 */ /* 0x000fe20000000800 */
[----:B------:R-:W1:Y:S07]  /*0010*/  S2R R0, SR_TID.X ;  /* 0x0000000000007919 */ /* 0x000e6e0000002100 */
[----:B------:R-:W2:Y:S01]  /*0020*/  LDC.64 R6, c[0x0][0x228] ;  /* 0x00008a00ff067b82 */ /* 0x000ea20000000a00 */
[----:B------:R-:W-:Y:S01]  /*0030*/  ULDC.64 UR4, c[0x0][0x208] ;  /* 0x0000820000047ab9 */ /* 0x000fe20000000a00 */
[----:B------:R-:W3:Y:S06]  /*0040*/  S2R R5, SR_CTAID.X ;  /* 0x0000000000057919 */ /* 0x000eec0000002500 */
[----:B------:R-:W4:Y:S08]  /*0050*/  LDC.64 R12, c[0x0][0x218] ;  /* 0x00008600ff0c7b82 */ /* 0x000f300000000a00 */
[----:B------:R-:W5:Y:S08]  /*0060*/  LDC.64 R14, c[0x0][0x220] ;  /* 0x00008800ff0e7b82 */ /* 0x000f700000000a00 */
[----:B------:R-:W5:Y:S01]  /*0070*/  LDC.64 R10, c[0x0][0x238] ;  /* 0x00008e00ff0a7b82 */ /* 0x000f620000000a00 */
[----:B-1----:R-:W-:-:S07]  /*0080*/  SHF.L.U32 R0, R0, 0x1, RZ ;  /* 0x0000000100007819 */ /* 0x002fce00000006ff */
[----:B------:R-:W1:Y:S01]  /*0090*/  LDC.64 R16, c[0x0][0x230] ;  /* 0x00008c00ff107b82 */ /* 0x000e620000000a00 */
[----:B---3--:R-:W-:Y:S02]  /*00a0*/  SHF.R.S32.HI R3, RZ, 0x17, R5 ;  /* 0x00000017ff037819 */ /* 0x008fe40000011405 */
[----:B------:R-:W-:Y:S02]  /*00b0*/  LOP3.LUT R0, R0, 0xfe, RZ, 0xc0, !PT ;  /* 0x000000fe00007812 */ /* 0x000fe400078ec0ff */
[----:B------:R-:W-:Y:S02]  /*00c0*/  SGXT R3, R3, 0x1 ;  /* 0x000000010303781a */ /* 0x000fe40000000200 */
[----:B------:R-:W-:-:S04]  /*00d0*/  LEA R0, R5, R0, 0x8 ;  /* 0x0000000005007211 */ /* 0x000fc800078e40ff */
[----:B------:R-:W-:-:S04]  /*00e0*/  LEA.HI R3, R3, R0, RZ, 0x6 ;  /* 0x0000000003037211 */ /* 0x000fc800078f30ff */
[----:B------:R-:W-:-:S04]  /*00f0*/  LOP3.LUT R3, R3, 0xffffffc0, RZ, 0xc0, !PT ;  /* 0xffffffc003037812 */ /* 0x000fc800078ec0ff */
[----:B------:R-:W-:Y:S02]  /*0100*/  IADD3 R8, R0, -R3, RZ ;  /* 0x8000000300087210 */ /* 0x000fe40007ffe0ff */
[----:B------:R-:W3:Y:S03]  /*0110*/  LDC.64 R2, c[0x0][0x210] ;  /* 0x00008400ff027b82 */ /* 0x000ee60000000a00 */
[----:B--2---:R-:W-:-:S06]  /*0120*/  IMAD.WIDE R6, R8, 0x4, R6 ;  /* 0x0000000408067825 */ /* 0x004fcc00078e0206 */
[----:B------:R-:W2:Y:S01]  /*0130*/  LDG.E.EL.64 R6, desc[UR4][R6.64] ;  /* 0x0000000406067981 */ /* 0x000ea2000c2e1b00 */
[----:B----4-:R-:W-:-:S04]  /*0140*/  IMAD.WIDE R12, R8, 0x4, R12 ;  /* 0x00000004080c7825 */ /* 0x010fc800078e020c */
[C---:B-----5:R-:W-:Y:S02]  /*0150*/  IMAD.WIDE R14, R8.reuse, 0x4, R14 ;  /* 0x00000004080e7825 */ /* 0x060fe400078e020e */
[----:B------:R-:W4:Y:S02]  /*0160*/  LDG.E.EL.64 R12, desc[UR4][R12.64] ;  /* 0x000000040c0c7981 */ /* 0x000f24000c2e1b00 */
[----:B0-----:R-:W-:Y:S02]  /*0170*/  IMAD.WIDE R10, R8, 0x4, R10 ;  /* 0x00000004080a7825 */ /* 0x001fe400078e020a */
[----:B------:R-:W5:Y:S02]  /*0180*/  LDG.E.EL.64 R14, desc[UR4][R14.64] ;  /* 0x000000040e0e7981 */ /* 0x000f64000c2e1b00 */
[----:B---3--:R-:W-:Y:S02]  /*0190*/  IMAD.WIDE R2, R0, 0x4, R2 ;  /* 0x0000000400027825 */ /* 0x008fe400078e0202 */
[----:B------:R-:W3:Y:S04]  /*01a0*/  LDG.E.EL.64 R10, desc[UR4][R10.64] ;  /* 0x000000040a0a7981 */ /* 0x000ee8000c2e1b00 */
[----:B------:R-:W4:Y:S01]  /*01b0*/  LDG.E.64 R4, desc[UR4][R2.64] ;  /* 0x0000000402047981 */ /* 0x000f22000c1e1b00 */
[----:B-1----:R-:W-:-:S05]  /*01c0*/  IMAD.WIDE R16, R8, 0x4, R16 ;  /* 0x0000000408107825 */ /* 0x002fca00078e0210 */
[----:B------:R0:W3:Y:S02]  /*01d0*/  LDG.E.EL.64 R8, desc[UR4][R16.64] ;  /* 0x0000000410087981 */ /* 0x0000e4000c2e1b00 */
[----:B0-----:R-:W-:Y:S01]  /*01e0*/  HFMA2.MMA R16, -RZ, RZ, 1.625, 0 ;  /* 0x3e800000ff107435 */ /* 0x001fe200000001ff */
[----:B--2---:R-:W-:Y:S01]  /*01f0*/  FADD R6, R6, 9.9999997473787516356e-06 ;  /* 0x3727c5ac06067421 */ /* 0x004fe20000000000 */
[----:B------:R-:W-:-:S03]  /*0200*/  FADD R7, R7, 9.9999997473787516356e-06 ;  /* 0x3727c5ac07077421 */ /* 0x000fc60000000000 */
[----:B------:R-:W0:Y:S08]  /*0210*/  MUFU.SQRT R18, R6 ;  /* 0x0000000600127308 */ /* 0x000e300000002000 */
[----:B------:R1:W2:Y:S01]  /*0220*/  MUFU.SQRT R19, R7 ;  /* 0x0000000700137308 */ /* 0x0002a20000002000 */
[C---:B0-----:R-:W-:Y:S02]  /*0230*/  FSETP.GT.AND P0, PT, R18.reuse, 8.50705917302346158658e+37, PT ;  /* 0x7e8000001200780b */ /* 0x041fe40003f04000 */
[----:B------:R-:W-:Y:S01]  /*0240*/  FSETP.GEU.AND P2, PT, R18, 1.175494350822287508e-38, PT ;  /* 0x008000001200780b */ /* 0x000fe20003f4e000 */
[----:B-1----:R-:W0:Y:S01]  /*0250*/  LDC.64 R6, c[0x0][0x240] ;  /* 0x00009000ff067b82 */ /* 0x002e220000000a00 */
[----:B--2---:R-:W-:-:S02]  /*0260*/  FSETP.GT.AND P1, PT, R19, 8.50705917302346158658e+37, PT ;  /* 0x7e8000001300780b */ /* 0x004fc40003f24000 */
[----:B------:R-:W-:-:S07]  /*0270*/  FSETP.GEU.AND P3, PT, R19, 1.175494350822287508e-38, PT ;  /* 0x008000001300780b */ /* 0x000fce0003f6e000 */
[----:B------:R-:W-:-:S04]  /*0280*/  @P0 FMUL R18, R18, 0.25 ;  /* 0x3e80000012120820 */ /* 0x000fc80000400000 */
[----:B------:R-:W-:Y:S01]  /*0290*/  @!P2 FMUL R18, R18, 16777216 ;  /* 0x4b8000001212a820 */ /* 0x000fe20000400000 */
[----:B------:R-:W-:-:S04]  /*02a0*/  @P1 FMUL R19, R19, 0.25 ;  /* 0x3e80000013131820 */ /* 0x000fc80000400000 */
[----:B------:R-:W-:Y:S01]  /*02b0*/  @!P3 FMUL R19, R19, 16777216 ;  /* 0x4b8000001313b820 */ /* 0x000fe20000400000 */
[----:B------:R-:W1:Y:S01]  /*02c0*/  MUFU.RCP R18, R18 ;  /* 0x0000001200127308 */ /* 0x000e620000001000 */
[----:B------:R-:W-:-:S07]  /*02d0*/  FSEL R17, R16, 1, P0 ;  /* 0x3f80000010117808 */ /* 0x000fce0000000000 */
[----:B------:R-:W2:Y:S01]  /*02e0*/  MUFU.RCP R19, R19 ;  /* 0x0000001300137308 */ /* 0x000ea20000001000 */
[----:B------:R-:W-:Y:S01]  /*02f0*/  FSEL R16, R16, 1, P1 ;  /* 0x3f80000010107808 */ /* 0x000fe20000800000 */
[----:B------:R-:W-:Y:S01]  /*0300*/  @!P2 FMUL R17, R17, 16777216 ;  /* 0x4b8000001111a820 */ /* 0x000fe20000400000 */
[----:B----4-:R-:W-:Y:S01]  /*0310*/  FADD R4, R4, R12 ;  /* 0x0000000c04047221 */ /* 0x010fe20000000000 */
[----:B------:R-:W-:Y:S02]  /*0320*/  FADD R5, R5, R13 ;  /* 0x0000000d05057221 */ /* 0x000fe40000000000 */
[----:B------:R-:W-:Y:S01]  /*0330*/  @!P3 FMUL R16, R16, 16777216 ;  /* 0x4b8000001010b820 */ /* 0x000fe20000400000 */
[----:B-1----:R-:W-:Y:S01]  /*0340*/  FMUL R17, R18, R17 ;  /* 0x0000001112117220 */ /* 0x002fe20000400000 */
[----:B-----5:R-:W-:Y:S01]  /*0350*/  FADD R14, -R14, R4 ;  /* 0x000000040e0e7221 */ /* 0x020fe20000000100 */
[----:B------:R-:W-:Y:S01]  /*0360*/  FADD R15, -R15, R5 ;  /* 0x000000050f0f7221 */ /* 0x000fe20000000100 */
[----:B--2---:R-:W-:-:S02]  /*0370*/  FMUL R16, R19, R16 ;  /* 0x0000001013107220 */ /* 0x004fc40000400000 */
[----:B------:R-:W-:Y:S02]  /*0380*/  FMUL R17, R14, R17 ;  /* 0x000000110e117220 */ /* 0x000fe40000400000 */
[----:B------:R-:W-:Y:S02]  /*0390*/  FMUL R16, R15, R16 ;  /* 0x000000100f107220 */ /* 0x000fe40000400000 */
[----:B---3--:R-:W-:Y:S02]  /*03a0*/  FFMA R8, R8, R17, R10 ;  /* 0x0000001108087223 */ /* 0x008fe4000000000a */
[----:B------:R-:W-:-:S03]  /*03b0*/  FFMA R9, R9, R16, R11 ;  /* 0x0000001009097223 */ /* 0x000fc6000000000b */
[----:B------:R-:W-:Y:S02]  /*03c0*/  FSETP.GEU.AND P0, PT, R8, RZ, PT ;  /* 0x000000ff0800720b */ /* 0x000fe40003f0e000 */
[C---:B------:R-:W-:Y:S01]  /*03d0*/  FSETP.GEU.AND P1, PT, R9.reuse, RZ, PT ;  /* 0x000000ff0900720b */ /* 0x040fe20003f2e000 */
[----:B0-----:R-:W-:Y:S01]  /*03e0*/  IMAD.WIDE R6, R0, 0x4, R6 ;  /* 0x0000000400067825 */ /* 0x001fe200078e0206 */
[----:B------:R-:W-:Y:S02]  /*03f0*/  FSEL R8, R8, RZ, P0 ;  /* 0x000000ff08087208 */ /* 0x000fe40000000000 */
[----:B------:R-:W-:Y:S01]  /*0400*/  FSEL R9, R9, RZ, P1 ;  /* 0x000000ff09097208 */ /* 0x000fe20000800000 */
[----:B------:R-:W-:Y:S04]  /*0410*/  STG.E.64 desc[UR4][R2.64], R4 ;  /* 0x0000000402007986 */ /* 0x000fe8000c101b04 */
[----:B------:R-:W-:Y:S01]  /*0420*/  STG.E.64 desc[UR4][R6.64], R8 ;  /* 0x0000000806007986 */ /* 0x000fe2000c101b04 */
[----:B------:R-:W-:Y:S05]  /*0430*/  EXIT ;  /* 0x000000000000794d */ /* 0x000fea0003800000 */
.L_x_0:
[----:B------:R-:W-:-:S00]  /*0440*/  BRA `(.L_x_0) ;  /* 0xfffffffc00fc7947 */ /* 0x000fc0000383ffff */
[----:B------:R-:W-:-:S00]  /*0450*/  NOP ;  /* 0x0000000000007918 */ /* 0x000fc00000000000 */
        /* <DEDUP_REMOVED lines=10> */
.L_x_1:


//--------------------- .nv.global.init           --------------------------
	.section	.nv.global.init,"aw",@progbits
.nv.global.init:
	.type		_$_str,@object
	.size		_$_str,(_$_str_$_2 - _$_str)
_$_str:
        /*0000*/ 	.byte	0x5f, 0x5f, 0x43, 0x55, 0x44, 0x41, 0x5f, 0x46, 0x54, 0x5a, 0x00
	.type		_$_str_$_2,@object
	.size		_$_str_$_2,(.L_1 - _$_str_$_2)
_$_str_$_2:
        /*000b*/ 	.byte	0x5f, 0x5f, 0x43, 0x55, 0x44, 0x41, 0x5f, 0x50, 0x52, 0x45, 0x43, 0x5f, 0x53, 0x51, 0x52, 0x54
        /*001b*/ 	.byte	0x00
.L_1:


//--------------------- .nv.constant0.triton_poi_fused__native_batch_norm_legit_no_training_convolution_relu_15 --------------------------
	.section	.nv.constant0.triton_poi_fused__native_batch_norm_legit_no_training_convolution_relu_15,"a",@progbits
	.sectionflags	@""
	.align	4
.nv.constant0.triton_poi_fused__native_batch_norm_legit_no_training_convolution_relu_15:
	.zero		588
